//
// Generated by NVIDIA NVVM Compiler
//
// Compiler Build ID: CL-36424714
// Cuda compilation tools, release 13.0, V13.0.88
// Based on NVVM 20.0.0
//

.version 9.0
.target sm_100
.address_size 64

	// .globl	_Z7kernel0v

.visible .entry _Z7kernel0v()
{


	ret;

}
	// .globl	_Z7kernel1v
.visible .entry _Z7kernel1v()
{


	ret;

}
	// .globl	_Z7kernel2v
.visible .entry _Z7kernel2v()
{


	ret;

}


// ===== COMPILED SASS (sm_100) =====

	.target	sm_100

	.elftype	@"ET_EXEC"


//--------------------- .note.nv.tkinfo           --------------------------
	.section	.note.nv.tkinfo,"",@"SHT_NOTE"
	.sectionflags	@"SHF_NOTE_NV_TKINFO"
	.tkinfo
        /*0018*/ 	.word	0x00000002
        /*0030*/ 	.string	""
        /*0030*/ 	.string	"ptxas"
        /*0030*/ 	.string	"Cuda compilation tools, release 13.0, V13.0.88"
        /*0030*/ 	.string	"Build cuda_13.0.r13.0/compiler.36424714_0"
        /*0030*/ 	.string	"-arch sm_100 -m 64 "



//--------------------- .note.nv.cuinfo           --------------------------
	.section	.note.nv.cuinfo,"",@"SHT_NOTE"
	.sectionflags	@"SHF_NOTE_NV_CUINFO"
        /*0018*/ 	.short	0x0002
        /*001a*/ 	.short	0x0064
        /*001c*/ 	.short	0x0082
	.zero		2


//--------------------- .nv.info                  --------------------------
	.section	.nv.info,"",@"SHT_CUDA_INFO"
	.align	4


	//----- nvinfo : EIATTR_REGCOUNT
	.align		4
        /*0000*/ 	.byte	0x04, 0x2f
        /*0002*/ 	.short	(.L_1 - .L_0)
	.align		4
.L_0:
        /*0004*/ 	.word	index@(_Z7kernel0v)
        /*0008*/ 	.word	0x00000004


	//----- nvinfo : EIATTR_FRAME_SIZE
	.align		4
.L_1:
        /*000c*/ 	.byte	0x04, 0x11
        /*000e*/ 	.short	(.L_3 - .L_2)
	.align		4
.L_2:
        /*0010*/ 	.word	index@(_Z7kernel0v)
        /*0014*/ 	.word	0x00000000


	//----- nvinfo : EIATTR_REGCOUNT
	.align		4
.L_3:
        /*0018*/ 	.byte	0x04, 0x2f
        /*001a*/ 	.short	(.L_5 - .L_4)
	.align		4
.L_4:
        /*001c*/ 	.word	index@(_Z7kernel1v)
        /*0020*/ 	.word	0x00000004


	//----- nvinfo : EIATTR_FRAME_SIZE
	.align		4
.L_5:
        /*0024*/ 	.byte	0x04, 0x11
        /*0026*/ 	.short	(.L_7 - .L_6)
	.align		4
.L_6:
        /*0028*/ 	.word	index@(_Z7kernel1v)
        /*002c*/ 	.word	0x00000000


	//----- nvinfo : EIATTR_REGCOUNT
	.align		4
.L_7:
        /*0030*/ 	.byte	0x04, 0x2f
        /*0032*/ 	.short	(.L_9 - .L_8)
	.align		4
.L_8:
        /*0034*/ 	.word	index@(_Z7kernel2v)
        /*0038*/ 	.word	0x00000004


	//----- nvinfo : EIATTR_FRAME_SIZE
	.align		4
.L_9:
        /*003c*/ 	.byte	0x04, 0x11
        /*003e*/ 	.short	(.L_11 - .L_10)
	.align		4
.L_10:
        /*0040*/ 	.word	index@(_Z7kernel2v)
        /*0044*/ 	.word	0x00000000


	//----- nvinfo : EIATTR_MIN_STACK_SIZE
	.align		4
.L_11:
        /*0048*/ 	.byte	0x04, 0x12
        /*004a*/ 	.short	(.L_13 - .L_12)
	.align		4
.L_12:
        /*004c*/ 	.word	index@(_Z7kernel2v)
        /*0050*/ 	.word	0x00000000


	//----- nvinfo : EIATTR_MIN_STACK_SIZE
	.align		4
.L_13:
        /*0054*/ 	.byte	0x04, 0x12
        /*0056*/ 	.short	(.L_15 - .L_14)
	.align		4
.L_14:
        /*0058*/ 	.word	index@(_Z7kernel1v)
        /*005c*/ 	.word	0x00000000


	//----- nvinfo : EIATTR_MIN_STACK_SIZE
	.align		4
.L_15:
        /*0060*/ 	.byte	0x04, 0x12
        /*0062*/ 	.short	(.L_17 - .L_16)
	.align		4
.L_16:
        /*0064*/ 	.word	index@(_Z7kernel0v)
        /*0068*/ 	.word	0x00000000
.L_17:


//--------------------- .nv.compat                --------------------------
	.section	.nv.compat,"",@"SHT_CUDA_COMPAT_INFO"
	.align	4
        /*0000*/ 	.byte	0x02, 0x09, 0x00, 0x00, 0x02, 0x02, 0x01, 0x00, 0x02, 0x05, 0x05, 0x00, 0x03, 0x07, 0x01, 0x01
        /*0010*/ 	.byte	0x02, 0x03, 0x00, 0x00, 0x02, 0x06, 0x01, 0x00, 0x04, 0x0b, 0x08, 0x00, 0x09, 0x00, 0x00, 0x00
        /*0020*/ 	.byte	0x00, 0x00, 0x00, 0x00


//--------------------- .nv.info._Z7kernel2v      --------------------------
	.section	.nv.info._Z7kernel2v,"",@"SHT_CUDA_INFO"
	.sectionflags	@""
	.align	4


	//----- nvinfo : EIATTR_CUDA_API_VERSION
	.align		4
        /*0000*/ 	.byte	0x04, 0x37
        /*0002*/ 	.short	(.L_19 - .L_18)
.L_18:
        /*0004*/ 	.word	0x00000082


	//----- nvinfo : EIATTR_SPARSE_MMA_MASK
	.align		4
.L_19:
        /*0008*/ 	.byte	0x03, 0x50
        /*000a*/ 	.short	0x0000


	//----- nvinfo : EIATTR_MAXREG_COUNT
	.align		4
        /*000c*/ 	.byte	0x03, 0x1b
        /*000e*/ 	.short	0x00ff


	//----- nvinfo : EIATTR_MERCURY_ISA_VERSION
	.align		4
        /*0010*/ 	.byte	0x03, 0x5f
        /*0012*/ 	.short	0x0101


	//----- nvinfo : EIATTR_VRC_CTA_INIT_COUNT
	.align		4
        /*0014*/ 	.byte	0x02, 0x4a
	.zero		1
	.zero		1


	//----- nvinfo : EIATTR_EXIT_INSTR_OFFSETS
	.align		4
        /*0018*/ 	.byte	0x04, 0x1c
        /*001a*/ 	.short	(.L_21 - .L_20)


	//   ....[0]....
.L_20:
        /*001c*/ 	.word	0x00000010


	//----- nvinfo : EIATTR_SW_WAR
	.align		4
.L_21:
        /*0020*/ 	.byte	0x04, 0x36
        /*0022*/ 	.short	(.L_23 - .L_22)
.L_22:
        /*0024*/ 	.word	0x00000008
.L_23:


//--------------------- .nv.info._Z7kernel1v      --------------------------
	.section	.nv.info._Z7kernel1v,"",@"SHT_CUDA_INFO"
	.sectionflags	@""
	.align	4


	//----- nvinfo : EIATTR_CUDA_API_VERSION
	.align		4
        /*0000*/ 	.byte	0x04, 0x37
        /*0002*/ 	.short	(.L_25 - .L_24)
.L_24:
        /*0004*/ 	.word	0x00000082


	//----- nvinfo : EIATTR_SPARSE_MMA_MASK
	.align		4
.L_25:
        /*0008*/ 	.byte	0x03, 0x50
        /*000a*/ 	.short	0x0000


	//----- nvinfo : EIATTR_MAXREG_COUNT
	.align		4
        /*000c*/ 	.byte	0x03, 0x1b
        /*000e*/ 	.short	0x00ff


	//----- nvinfo : EIATTR_MERCURY_ISA_VERSION
	.align		4
        /*0010*/ 	.byte	0x03, 0x5f
        /*0012*/ 	.short	0x0101


	//----- nvinfo : EIATTR_VRC_CTA_INIT_COUNT
	.align		4
        /*0014*/ 	.byte	0x02, 0x4a
	.zero		1
	.zero		1


	//----- nvinfo : EIATTR_EXIT_INSTR_OFFSETS
	.align		4
        /*0018*/ 	.byte	0x04, 0x1c
        /*001a*/ 	.short	(.L_27 - .L_26)


	//   ....[0]....
.L_26:
        /*001c*/ 	.word	0x00000010


	//----- nvinfo : EIATTR_SW_WAR
	.align		4
.L_27:
        /*0020*/ 	.byte	0x04, 0x36
        /*0022*/ 	.short	(.L_29 - .L_28)
.L_28:
        /*0024*/ 	.word	0x00000008
.L_29:


//--------------------- .nv.info._Z7kernel0v      --------------------------
	.section	.nv.info._Z7kernel0v,"",@"SHT_CUDA_INFO"
	.sectionflags	@""
	.align	4


	//----- nvinfo : EIATTR_CUDA_API_VERSION
	.align		4
        /*0000*/ 	.byte	0x04, 0x37
        /*0002*/ 	.short	(.L_31 - .L_30)
.L_30:
        /*0004*/ 	.word	0x00000082


	//----- nvinfo : EIATTR_SPARSE_MMA_MASK
	.align		4
.L_31:
        /*0008*/ 	.byte	0x03, 0x50
        /*000a*/ 	.short	0x0000


	//----- nvinfo : EIATTR_MAXREG_COUNT
	.align		4
        /*000c*/ 	.byte	0x03, 0x1b
        /*000e*/ 	.short	0x00ff


	//----- nvinfo : EIATTR_MERCURY_ISA_VERSION
	.align		4
        /*0010*/ 	.byte	0x03, 0x5f
        /*0012*/ 	.short	0x0101


	//----- nvinfo : EIATTR_VRC_CTA_INIT_COUNT
	.align		4
        /*0014*/ 	.byte	0x02, 0x4a
	.zero		1
	.zero		1


	//----- nvinfo : EIATTR_EXIT_INSTR_OFFSETS
	.align		4
        /*0018*/ 	.byte	0x04, 0x1c
        /*001a*/ 	.short	(.L_33 - .L_32)


	//   ....[0]....
.L_32:
        /*001c*/ 	.word	0x00000010


	//----- nvinfo : EIATTR_SW_WAR
	.align		4
.L_33:
        /*0020*/ 	.byte	0x04, 0x36
        /*0022*/ 	.short	(.L_35 - .L_34)
.L_34:
        /*0024*/ 	.word	0x00000008
.L_35:


//--------------------- .nv.callgraph             --------------------------
	.section	.nv.callgraph,"",@"SHT_CUDA_CALLGRAPH"
	.align	4
	.sectionentsize	8
	.align		4
        /*0000*/ 	.word	0x00000000
	.align		4
        /*0004*/ 	.word	0xffffffff
	.align		4
        /*0008*/ 	.word	0x00000000
	.align		4
        /*000c*/ 	.word	0xfffffffe
	.align		4
        /*0010*/ 	.word	0x00000000
	.align		4
        /*0014*/ 	.word	0xfffffffd
	.align		4
        /*0018*/ 	.word	0x00000000
	.align		4
        /*001c*/ 	.word	0xfffffffc


//--------------------- .text._Z7kernel2v         --------------------------
	.section	.text._Z7kernel2v,"ax",@progbits
	.align	128
        .global         _Z7kernel2v
        .type           _Z7kernel2v,@function
        .size           _Z7kernel2v,(.L_x_3 - _Z7kernel2v)
        .other          _Z7kernel2v,@"STO_CUDA_ENTRY STV_DEFAULT"
_Z7kernel2v:
.text._Z7kernel2v:
[----:B------:R-:W-:Y:S01]  /*0000*/  LDC R1, c[0x0][0x37c] ;  /* 0x0000df00ff017b82 */ /* 0x000fe20000000800 */
[----:B------:R-:W-:Y:S05]  /*0010*/  EXIT ;  /* 0x000000000000794d */ /* 0x000fea0003800000 */
.L_x_0:
[----:B------:R-:W-:-:S00]  /*0020*/  BRA `(.L_x_0) ;  /* 0xfffffffc00fc7947 */ /* 0x000fc0000383ffff */
[----:B------:R-:W-:-:S00]  /*0030*/  NOP ;  /* 0x0000000000007918 */ /* 0x000fc00000000000 */
        /* <DEDUP_REMOVED lines=12> */
.L_x_3:


//--------------------- .text._Z7kernel1v         --------------------------
	.section	.text._Z7kernel1v,"ax",@progbits
	.align	128
        .global         _Z7kernel1v
        .type           _Z7kernel1v,@function
        .size           _Z7kernel1v,(.L_x_4 - _Z7kernel1v)
        .other          _Z7kernel1v,@"STO_CUDA_ENTRY STV_DEFAULT"
_Z7kernel1v:
.text._Z7kernel1v:
[----:B------:R-:W-:Y:S01]  /*0000*/  LDC R1, c[0x0][0x37c] ;  /* 0x0000df00ff017b82 */ /* 0x000fe20000000800 */
[----:B------:R-:W-:Y:S05]  /*0010*/  EXIT ;  /* 0x000000000000794d */ /* 0x000fea0003800000 */
.L_x_1:
        /* <DEDUP_REMOVED lines=14> */
.L_x_4:


//--------------------- .text._Z7kernel0v         --------------------------
	.section	.text._Z7kernel0v,"ax",@progbits
	.align	128
        .global         _Z7kernel0v
        .type           _Z7kernel0v,@function
        .size           _Z7kernel0v,(.L_x_5 - _Z7kernel0v)
        .other          _Z7kernel0v,@"STO_CUDA_ENTRY STV_DEFAULT"
_Z7kernel0v:
.text._Z7kernel0v:
[----:B------:R-:W-:Y:S01]  /*0000*/  LDC R1, c[0x0][0x37c] ;  /* 0x0000df00ff017b82 */ /* 0x000fe20000000800 */
[----:B------:R-:W-:Y:S05]  /*0010*/  EXIT ;  /* 0x000000000000794d */ /* 0x000fea0003800000 */
.L_x_2:
        /* <DEDUP_REMOVED lines=14> */
.L_x_5:


//--------------------- .nv.shared.reserved.0     --------------------------
	.section	.nv.shared.reserved.0,"aw",@nobits
	.weak		__nv_reservedSMEM_offset_0_alias
	.size		__nv_reservedSMEM_offset_0_alias, 0, 64
	.other		__nv_reservedSMEM_offset_0_alias,@"STO_CUDA_RESERVED_SHARED STV_DEFAULT"
__nv_reservedSMEM_offset_0_alias:
	.zero		0
	.zero		64


//--------------------- .nv.constant0._Z7kernel2v --------------------------
	.section	.nv.constant0._Z7kernel2v,"a",@progbits
	.sectionflags	@""
	.align	4
.nv.constant0._Z7kernel2v:
	.zero		896


//--------------------- .nv.constant0._Z7kernel1v --------------------------
	.section	.nv.constant0._Z7kernel1v,"a",@progbits
	.sectionflags	@""
	.align	4
.nv.constant0._Z7kernel1v:
	.zero		896


//--------------------- .nv.constant0._Z7kernel0v --------------------------
	.section	.nv.constant0._Z7kernel0v,"a",@progbits
	.sectionflags	@""
	.align	4
.nv.constant0._Z7kernel0v:
	.zero		896


//--------------------- SYMBOLS --------------------------

	.type		.nv.reservedSmem.offset0,@object
	.size		.nv.reservedSmem.offset0,0x4
